//
// Generated by NVIDIA NVVM Compiler
//
// Compiler Build ID: CL-36424714
// Cuda compilation tools, release 13.0, V13.0.88
// Based on NVVM 20.0.0
//

.version 9.0
.target sm_100
.address_size 64

	// .globl	_Z17arrayMulOptimizedPKfS0_Pfi

.visible .entry _Z17arrayMulOptimizedPKfS0_Pfi(
	.param .u64 .ptr .align 1 _Z17arrayMulOptimizedPKfS0_Pfi_param_0,
	.param .u64 .ptr .align 1 _Z17arrayMulOptimizedPKfS0_Pfi_param_1,
	.param .u64 .ptr .align 1 _Z17arrayMulOptimizedPKfS0_Pfi_param_2,
	.param .u32 _Z17arrayMulOptimizedPKfS0_Pfi_param_3
)
{
	.reg .pred 	%p<2>;
	.reg .b32 	%r<6>;
	.reg .b32 	%f<4>;
	.reg .b64 	%rd<11>;

	ld.param.u64 	%rd1, [_Z17arrayMulOptimizedPKfS0_Pfi_param_0];
	ld.param.u64 	%rd2, [_Z17arrayMulOptimizedPKfS0_Pfi_param_1];
	ld.param.u64 	%rd3, [_Z17arrayMulOptimizedPKfS0_Pfi_param_2];
	ld.param.u32 	%r2, [_Z17arrayMulOptimizedPKfS0_Pfi_param_3];
	mov.u32 	%r3, %ctaid.x;
	mov.u32 	%r4, %ntid.x;
	mov.u32 	%r5, %tid.x;
	mad.lo.s32 	%r1, %r3, %r4, %r5;
	setp.ge.s32 	%p1, %r1, %r2;
	@%p1 bra 	$L__BB0_2;
	cvta.to.global.u64 	%rd4, %rd1;
	cvta.to.global.u64 	%rd5, %rd2;
	cvta.to.global.u64 	%rd6, %rd3;
	mul.wide.s32 	%rd7, %r1, 4;
	add.s64 	%rd8, %rd4, %rd7;
	ld.global.f32 	%f1, [%rd8];
	add.s64 	%rd9, %rd5, %rd7;
	ld.global.f32 	%f2, [%rd9];
	mul.f32 	%f3, %f1, %f2;
	add.s64 	%rd10, %rd6, %rd7;
	st.global.f32 	[%rd10], %f3;
$L__BB0_2:
	ret;

}


// ===== COMPILED SASS (sm_100) =====

	.target	sm_100

	.elftype	@"ET_EXEC"


//--------------------- .note.nv.tkinfo           --------------------------
	.section	.note.nv.tkinfo,"",@"SHT_NOTE"
	.sectionflags	@"SHF_NOTE_NV_TKINFO"
	.tkinfo
        /*0018*/ 	.word	0x00000002
        /*0030*/ 	.string	""
        /*0030*/ 	.string	"ptxas"
        /*0030*/ 	.string	"Cuda compilation tools, release 13.0, V13.0.88"
        /*0030*/ 	.string	"Build cuda_13.0.r13.0/compiler.36424714_0"
        /*0030*/ 	.string	"-arch sm_100 -m 64 "



//--------------------- .note.nv.cuinfo           --------------------------
	.section	.note.nv.cuinfo,"",@"SHT_NOTE"
	.sectionflags	@"SHF_NOTE_NV_CUINFO"
        /*0018*/ 	.short	0x0002
        /*001a*/ 	.short	0x0064
        /*001c*/ 	.short	0x0082
	.zero		2


//--------------------- .nv.info                  --------------------------
	.section	.nv.info,"",@"SHT_CUDA_INFO"
	.align	4


	//----- nvinfo : EIATTR_REGCOUNT
	.align		4
        /*0000*/ 	.byte	0x04, 0x2f
        /*0002*/ 	.short	(.L_1 - .L_0)
	.align		4
.L_0:
        /*0004*/ 	.word	index@(_Z17arrayMulOptimizedPKfS0_Pfi)
        /*0008*/ 	.word	0x0000000c


	//----- nvinfo : EIATTR_FRAME_SIZE
	.align		4
.L_1:
        /*000c*/ 	.byte	0x04, 0x11
        /*000e*/ 	.short	(.L_3 - .L_2)
	.align		4
.L_2:
        /*0010*/ 	.word	index@(_Z17arrayMulOptimizedPKfS0_Pfi)
        /*0014*/ 	.word	0x00000000


	//----- nvinfo : EIATTR_MIN_STACK_SIZE
	.align		4
.L_3:
        /*0018*/ 	.byte	0x04, 0x12
        /*001a*/ 	.short	(.L_5 - .L_4)
	.align		4
.L_4:
        /*001c*/ 	.word	index@(_Z17arrayMulOptimizedPKfS0_Pfi)
        /*0020*/ 	.word	0x00000000
.L_5:


//--------------------- .nv.compat                --------------------------
	.section	.nv.compat,"",@"SHT_CUDA_COMPAT_INFO"
	.align	4
        /*0000*/ 	.byte	0x02, 0x09, 0x00, 0x00, 0x02, 0x02, 0x01, 0x00, 0x02, 0x05, 0x05, 0x00, 0x03, 0x07, 0x01, 0x01
        /*0010*/ 	.byte	0x02, 0x03, 0x00, 0x00, 0x02, 0x06, 0x01, 0x00, 0x04, 0x0b, 0x08, 0x00, 0x09, 0x00, 0x00, 0x00
        /*0020*/ 	.byte	0x00, 0x00, 0x00, 0x00


//--------------------- .nv.info._Z17arrayMulOptimizedPKfS0_Pfi --------------------------
	.section	.nv.info._Z17arrayMulOptimizedPKfS0_Pfi,"",@"SHT_CUDA_INFO"
	.sectionflags	@""
	.align	4


	//----- nvinfo : EIATTR_CUDA_API_VERSION
	.align		4
        /*0000*/ 	.byte	0x04, 0x37
        /*0002*/ 	.short	(.L_7 - .L_6)
.L_6:
        /*0004*/ 	.word	0x00000082


	//----- nvinfo : EIATTR_KPARAM_INFO
	.align		4
.L_7:
        /*0008*/ 	.byte	0x04, 0x17
        /*000a*/ 	.short	(.L_9 - .L_8)
.L_8:
        /*000c*/ 	.word	0x00000000
        /*0010*/ 	.short	0x0003
        /*0012*/ 	.short	0x0018
        /*0014*/ 	.byte	0x00, 0xf0, 0x11, 0x00


	//----- nvinfo : EIATTR_KPARAM_INFO
	.align		4
.L_9:
        /*0018*/ 	.byte	0x04, 0x17
        /*001a*/ 	.short	(.L_11 - .L_10)
.L_10:
        /*001c*/ 	.word	0x00000000
        /*0020*/ 	.short	0x0002
        /*0022*/ 	.short	0x0010
        /*0024*/ 	.byte	0x00, 0xf5, 0x21, 0x00


	//----- nvinfo : EIATTR_KPARAM_INFO
	.align		4
.L_11:
        /*0028*/ 	.byte	0x04, 0x17
        /*002a*/ 	.short	(.L_13 - .L_12)
.L_12:
        /*002c*/ 	.word	0x00000000
        /*0030*/ 	.short	0x0001
        /*0032*/ 	.short	0x0008
        /*0034*/ 	.byte	0x00, 0xf5, 0x21, 0x00


	//----- nvinfo : EIATTR_KPARAM_INFO
	.align		4
.L_13:
        /*0038*/ 	.byte	0x04, 0x17
        /*003a*/ 	.short	(.L_15 - .L_14)
.L_14:
        /*003c*/ 	.word	0x00000000
        /*0040*/ 	.short	0x0000
        /*0042*/ 	.short	0x0000
        /*0044*/ 	.byte	0x00, 0xf5, 0x21, 0x00


	//----- nvinfo : EIATTR_SPARSE_MMA_MASK
	.align		4
.L_15:
        /*0048*/ 	.byte	0x03, 0x50
        /*004a*/ 	.short	0x0000


	//----- nvinfo : EIATTR_MAXREG_COUNT
	.align		4
        /*004c*/ 	.byte	0x03, 0x1b
        /*004e*/ 	.short	0x00ff


	//----- nvinfo : EIATTR_MERCURY_ISA_VERSION
	.align		4
        /*0050*/ 	.byte	0x03, 0x5f
        /*0052*/ 	.short	0x0101


	//----- nvinfo : EIATTR_VRC_CTA_INIT_COUNT
	.align		4
        /*0054*/ 	.byte	0x02, 0x4a
	.zero		1
	.zero		1


	//----- nvinfo : EIATTR_EXIT_INSTR_OFFSETS
	.align		4
        /*0058*/ 	.byte	0x04, 0x1c
        /*005a*/ 	.short	(.L_17 - .L_16)


	//   ....[0]....
.L_16:
        /*005c*/ 	.word	0x00000070


	//   ....[1]....
        /*0060*/ 	.word	0x00000130


	//----- nvinfo : EIATTR_CBANK_PARAM_SIZE
	.align		4
.L_17:
        /*0064*/ 	.byte	0x03, 0x19
        /*0066*/ 	.short	0x001c


	//----- nvinfo : EIATTR_PARAM_CBANK
	.align		4
        /*0068*/ 	.byte	0x04, 0x0a
        /*006a*/ 	.short	(.L_19 - .L_18)
	.align		4
.L_18:
        /*006c*/ 	.word	index@(.nv.constant0._Z17arrayMulOptimizedPKfS0_Pfi)
        /*0070*/ 	.short	0x0380
        /*0072*/ 	.short	0x001c


	//----- nvinfo : EIATTR_SW_WAR
	.align		4
.L_19:
        /*0074*/ 	.byte	0x04, 0x36
        /*0076*/ 	.short	(.L_21 - .L_20)
.L_20:
        /*0078*/ 	.word	0x00000008
.L_21:


//--------------------- .nv.callgraph             --------------------------
	.section	.nv.callgraph,"",@"SHT_CUDA_CALLGRAPH"
	.align	4
	.sectionentsize	8
	.align		4
        /*0000*/ 	.word	0x00000000
	.align		4
        /*0004*/ 	.word	0xffffffff
	.align		4
        /*0008*/ 	.word	0x00000000
	.align		4
        /*000c*/ 	.word	0xfffffffe
	.align		4
        /*0010*/ 	.word	0x00000000
	.align		4
        /*0014*/ 	.word	0xfffffffd
	.align		4
        /*0018*/ 	.word	0x00000000
	.align		4
        /*001c*/ 	.word	0xfffffffc


//--------------------- .text._Z17arrayMulOptimizedPKfS0_Pfi --------------------------
	.section	.text._Z17arrayMulOptimizedPKfS0_Pfi,"ax",@progbits
	.align	128
        .global         _Z17arrayMulOptimizedPKfS0_Pfi
        .type           _Z17arrayMulOptimizedPKfS0_Pfi,@function
        .size           _Z17arrayMulOptimizedPKfS0_Pfi,(.L_x_1 - _Z17arrayMulOptimizedPKfS0_Pfi)
        .other          _Z17arrayMulOptimizedPKfS0_Pfi,@"STO_CUDA_ENTRY STV_DEFAULT"
_Z17arrayMulOptimizedPKfS0_Pfi:
.text._Z17arrayMulOptimizedPKfS0_Pfi:
[----:B------:R-:W-:Y:S01]  /*0000*/  LDC R1, c[0x0][0x37c] ;  /* 0x0000df00ff017b82 */ /* 0x000fe20000000800 */
[----:B------:R-:W0:Y:S07]  /*0010*/  S2R R0, SR_TID.X ;  /* 0x0000000000007919 */ /* 0x000e2e0000002100 */
[----:B------:R-:W0:Y:S01]  /*0020*/  S2UR UR4, SR_CTAID.X ;  /* 0x00000000000479c3 */ /* 0x000e220000002500 */
[----:B------:R-:W1:Y:S07]  /*0030*/  LDCU UR5, c[0x0][0x398] ;  /* 0x00007300ff0577ac */ /* 0x000e6e0008000800 */
[----:B------:R-:W0:Y:S02]  /*0040*/  LDC R9, c[0x0][0x360] ;  /* 0x0000d800ff097b82 */ /* 0x000e240000000800 */
[----:B0-----:R-:W-:-:S05]  /*0050*/  IMAD R9, R9, UR4, R0 ;  /* 0x0000000409097c24 */ /* 0x001fca000f8e0200 */
[----:B-1----:R-:W-:-:S13]  /*0060*/  ISETP.GE.AND P0, PT, R9, UR5, PT ;  /* 0x0000000509007c0c */ /* 0x002fda000bf06270 */
[----:B------:R-:W-:Y:S05]  /*0070*/  @P0 EXIT ;  /* 0x000000000000094d */ /* 0x000fea0003800000 */
[----:B------:R-:W0:Y:S01]  /*0080*/  LDC.64 R2, c[0x0][0x380] ;  /* 0x0000e000ff027b82 */ /* 0x000e220000000a00 */
[----:B------:R-:W1:Y:S07]  /*0090*/  LDCU.64 UR4, c[0x0][0x358] ;  /* 0x00006b00ff0477ac */ /* 0x000e6e0008000a00 */
[----:B------:R-:W2:Y:S08]  /*00a0*/  LDC.64 R4, c[0x0][0x388] ;  /* 0x0000e200ff047b82 */ /* 0x000eb00000000a00 */
[----:B------:R-:W3:Y:S01]  /*00b0*/  LDC.64 R6, c[0x0][0x390] ;  /* 0x0000e400ff067b82 */ /* 0x000ee20000000a00 */
[----:B0-----:R-:W-:-:S06]  /*00c0*/  IMAD.WIDE R2, R9, 0x4, R2 ;  /* 0x0000000409027825 */ /* 0x001fcc00078e0202 */
[----:B-1----:R-:W4:Y:S01]  /*00d0*/  LDG.E R2, desc[UR4][R2.64] ;  /* 0x0000000402027981 */ /* 0x002f22000c1e1900 */
[----:B--2---:R-:W-:-:S06]  /*00e0*/  IMAD.WIDE R4, R9, 0x4, R4 ;  /* 0x0000000409047825 */ /* 0x004fcc00078e0204 */
[----:B------:R-:W4:Y:S01]  /*00f0*/  LDG.E R5, desc[UR4][R4.64] ;  /* 0x0000000404057981 */ /* 0x000f22000c1e1900 */
[----:B---3--:R-:W-:-:S04]  /*0100*/  IMAD.WIDE R6, R9, 0x4, R6 ;  /* 0x0000000409067825 */ /* 0x008fc800078e0206 */
[----:B----4-:R-:W-:-:S05]  /*0110*/  FMUL R9, R2, R5 ;  /* 0x0000000502097220 */ /* 0x010fca0000400000 */
[----:B------:R-:W-:Y:S01]  /*0120*/  STG.E desc[UR4][R6.64], R9 ;  /* 0x0000000906007986 */ /* 0x000fe2000c101904 */
[----:B------:R-:W-:Y:S05]  /*0130*/  EXIT ;  /* 0x000000000000794d */ /* 0x000fea0003800000 */
.L_x_0:
[----:B------:R-:W-:-:S00]  /*0140*/  BRA `(.L_x_0) ;  /* 0xfffffffc00fc7947 */ /* 0x000fc0000383ffff */
[----:B------:R-:W-:-:S00]  /*0150*/  NOP ;  /* 0x0000000000007918 */ /* 0x000fc00000000000 */
        /* <DEDUP_REMOVED lines=10> */
.L_x_1:


//--------------------- .nv.shared.reserved.0     --------------------------
	.section	.nv.shared.reserved.0,"aw",@nobits
	.weak		__nv_reservedSMEM_offset_0_alias
	.size		__nv_reservedSMEM_offset_0_alias, 0, 64
	.other		__nv_reservedSMEM_offset_0_alias,@"STO_CUDA_RESERVED_SHARED STV_DEFAULT"
__nv_reservedSMEM_offset_0_alias:
	.zero		0
	.zero		64


//--------------------- .nv.constant0._Z17arrayMulOptimizedPKfS0_Pfi --------------------------
	.section	.nv.constant0._Z17arrayMulOptimizedPKfS0_Pfi,"a",@progbits
	.sectionflags	@""
	.align	4
.nv.constant0._Z17arrayMulOptimizedPKfS0_Pfi:
	.zero		924


//--------------------- SYMBOLS --------------------------

	.type		.nv.reservedSmem.offset0,@object
	.size		.nv.reservedSmem.offset0,0x4
